//
// Generated by NVIDIA NVVM Compiler
//
// Compiler Build ID: CL-36424714
// Cuda compilation tools, release 13.0, V13.0.88
// Based on NVVM 20.0.0
//

.version 9.0
.target sm_100
.address_size 64

	// .globl	_Z17my_representationPiP12my_rep_class
.extern .func  (.param .b32 func_retval0) vprintf
(
	.param .b64 vprintf_param_0,
	.param .b64 vprintf_param_1
)
;
.global .align 1 .b8 $str[32] = {72, 101, 108, 108, 111, 32, 102, 114, 111, 109, 32, 98, 108, 111, 99, 107, 32, 37, 100, 44, 32, 116, 104, 114, 101, 97, 100, 32, 37, 100, 10};
.global .align 1 .b8 $str$1[8] = {37, 100, 58, 32, 37, 100, 10};

.visible .entry _Z17my_representationPiP12my_rep_class(
	.param .u64 .ptr .align 1 _Z17my_representationPiP12my_rep_class_param_0,
	.param .u64 .ptr .align 1 _Z17my_representationPiP12my_rep_class_param_1
)
{
	.local .align 8 .b8 	__local_depot0[8];
	.reg .b64 	%SP;
	.reg .b64 	%SPL;
	.reg .b32 	%r<48>;
	.reg .b64 	%rd<12>;

	mov.u64 	%SPL, __local_depot0;
	cvta.local.u64 	%SP, %SPL;
	ld.param.u64 	%rd1, [_Z17my_representationPiP12my_rep_class_param_0];
	ld.param.u64 	%rd2, [_Z17my_representationPiP12my_rep_class_param_1];
	add.u64 	%rd3, %SP, 0;
	add.u64 	%rd4, %SPL, 0;
	mov.u32 	%r1, %ctaid.x;
	mov.u32 	%r2, %tid.x;
	st.local.v2.u32 	[%rd4], {%r1, %r2};
	mov.u64 	%rd5, $str;
	cvta.global.u64 	%rd6, %rd5;
	{ // callseq 0, 0
	.param .b64 param0;
	st.param.b64 	[param0], %rd6;
	.param .b64 param1;
	st.param.b64 	[param1], %rd3;
	.param .b32 retval0;
	call.uni (retval0), 
	vprintf, 
	(
	param0, 
	param1
	);
	ld.param.b32 	%r3, [retval0];
	} // callseq 0
	cvta.to.global.u64 	%rd7, %rd1;
	ld.global.u32 	%r5, [%rd7];
	mov.b32 	%r6, 0;
	st.local.v2.u32 	[%rd4], {%r6, %r5};
	mov.u64 	%rd8, $str$1;
	cvta.global.u64 	%rd9, %rd8;
	{ // callseq 1, 0
	.param .b64 param0;
	st.param.b64 	[param0], %rd9;
	.param .b64 param1;
	st.param.b64 	[param1], %rd3;
	.param .b32 retval0;
	call.uni (retval0), 
	vprintf, 
	(
	param0, 
	param1
	);
	ld.param.b32 	%r7, [retval0];
	} // callseq 1
	ld.global.u32 	%r9, [%rd7+4];
	mov.b32 	%r10, 1;
	st.local.v2.u32 	[%rd4], {%r10, %r9};
	{ // callseq 2, 0
	.param .b64 param0;
	st.param.b64 	[param0], %rd9;
	.param .b64 param1;
	st.param.b64 	[param1], %rd3;
	.param .b32 retval0;
	call.uni (retval0), 
	vprintf, 
	(
	param0, 
	param1
	);
	ld.param.b32 	%r11, [retval0];
	} // callseq 2
	ld.global.u32 	%r13, [%rd7+8];
	mov.b32 	%r14, 2;
	st.local.v2.u32 	[%rd4], {%r14, %r13};
	{ // callseq 3, 0
	.param .b64 param0;
	st.param.b64 	[param0], %rd9;
	.param .b64 param1;
	st.param.b64 	[param1], %rd3;
	.param .b32 retval0;
	call.uni (retval0), 
	vprintf, 
	(
	param0, 
	param1
	);
	ld.param.b32 	%r15, [retval0];
	} // callseq 3
	ld.global.u32 	%r17, [%rd7+12];
	mov.b32 	%r18, 3;
	st.local.v2.u32 	[%rd4], {%r18, %r17};
	{ // callseq 4, 0
	.param .b64 param0;
	st.param.b64 	[param0], %rd9;
	.param .b64 param1;
	st.param.b64 	[param1], %rd3;
	.param .b32 retval0;
	call.uni (retval0), 
	vprintf, 
	(
	param0, 
	param1
	);
	ld.param.b32 	%r19, [retval0];
	} // callseq 4
	ld.global.u32 	%r21, [%rd7+16];
	mov.b32 	%r22, 4;
	st.local.v2.u32 	[%rd4], {%r22, %r21};
	{ // callseq 5, 0
	.param .b64 param0;
	st.param.b64 	[param0], %rd9;
	.param .b64 param1;
	st.param.b64 	[param1], %rd3;
	.param .b32 retval0;
	call.uni (retval0), 
	vprintf, 
	(
	param0, 
	param1
	);
	ld.param.b32 	%r23, [retval0];
	} // callseq 5
	ld.global.u32 	%r25, [%rd7+20];
	mov.b32 	%r26, 5;
	st.local.v2.u32 	[%rd4], {%r26, %r25};
	{ // callseq 6, 0
	.param .b64 param0;
	st.param.b64 	[param0], %rd9;
	.param .b64 param1;
	st.param.b64 	[param1], %rd3;
	.param .b32 retval0;
	call.uni (retval0), 
	vprintf, 
	(
	param0, 
	param1
	);
	ld.param.b32 	%r27, [retval0];
	} // callseq 6
	ld.global.u32 	%r29, [%rd7+24];
	mov.b32 	%r30, 6;
	st.local.v2.u32 	[%rd4], {%r30, %r29};
	{ // callseq 7, 0
	.param .b64 param0;
	st.param.b64 	[param0], %rd9;
	.param .b64 param1;
	st.param.b64 	[param1], %rd3;
	.param .b32 retval0;
	call.uni (retval0), 
	vprintf, 
	(
	param0, 
	param1
	);
	ld.param.b32 	%r31, [retval0];
	} // callseq 7
	ld.global.u32 	%r33, [%rd7+28];
	mov.b32 	%r34, 7;
	st.local.v2.u32 	[%rd4], {%r34, %r33};
	{ // callseq 8, 0
	.param .b64 param0;
	st.param.b64 	[param0], %rd9;
	.param .b64 param1;
	st.param.b64 	[param1], %rd3;
	.param .b32 retval0;
	call.uni (retval0), 
	vprintf, 
	(
	param0, 
	param1
	);
	ld.param.b32 	%r35, [retval0];
	} // callseq 8
	ld.global.u32 	%r37, [%rd7+32];
	mov.b32 	%r38, 8;
	st.local.v2.u32 	[%rd4], {%r38, %r37};
	{ // callseq 9, 0
	.param .b64 param0;
	st.param.b64 	[param0], %rd9;
	.param .b64 param1;
	st.param.b64 	[param1], %rd3;
	.param .b32 retval0;
	call.uni (retval0), 
	vprintf, 
	(
	param0, 
	param1
	);
	ld.param.b32 	%r39, [retval0];
	} // callseq 9
	ld.global.u32 	%r41, [%rd7+36];
	mov.b32 	%r42, 9;
	st.local.v2.u32 	[%rd4], {%r42, %r41};
	{ // callseq 10, 0
	.param .b64 param0;
	st.param.b64 	[param0], %rd9;
	.param .b64 param1;
	st.param.b64 	[param1], %rd3;
	.param .b32 retval0;
	call.uni (retval0), 
	vprintf, 
	(
	param0, 
	param1
	);
	ld.param.b32 	%r43, [retval0];
	} // callseq 10
	cvta.to.global.u64 	%rd10, %rd2;
	st.local.v2.u32 	[%rd4], {%r1, %r2};
	{ // callseq 11, 0
	.param .b64 param0;
	st.param.b64 	[param0], %rd6;
	.param .b64 param1;
	st.param.b64 	[param1], %rd3;
	.param .b32 retval0;
	call.uni (retval0), 
	vprintf, 
	(
	param0, 
	param1
	);
	ld.param.b32 	%r45, [retval0];
	} // callseq 11
	ld.global.u32 	%r47, [%rd7+12];
	ld.global.u64 	%rd11, [%rd10];
	st.u32 	[%rd11+12], %r47;
	ret;

}


// ===== COMPILED SASS (sm_100) =====

	.target	sm_100

	.elftype	@"ET_EXEC"


//--------------------- .note.nv.tkinfo           --------------------------
	.section	.note.nv.tkinfo,"",@"SHT_NOTE"
	.sectionflags	@"SHF_NOTE_NV_TKINFO"
	.tkinfo
        /*0018*/ 	.word	0x00000002
        /*0030*/ 	.string	""
        /*0030*/ 	.string	"ptxas"
        /*0030*/ 	.string	"Cuda compilation tools, release 13.0, V13.0.88"
        /*0030*/ 	.string	"Build cuda_13.0.r13.0/compiler.36424714_0"
        /*0030*/ 	.string	"-arch sm_100 -m 64 "



//--------------------- .note.nv.cuinfo           --------------------------
	.section	.note.nv.cuinfo,"",@"SHT_NOTE"
	.sectionflags	@"SHF_NOTE_NV_CUINFO"
        /*0018*/ 	.short	0x0002
        /*001a*/ 	.short	0x0064
        /*001c*/ 	.short	0x0082
	.zero		2


//--------------------- .nv.info                  --------------------------
	.section	.nv.info,"",@"SHT_CUDA_INFO"
	.align	4


	//----- nvinfo : EIATTR_REGCOUNT
	.align		4
        /*0000*/ 	.byte	0x04, 0x2f
        /*0002*/ 	.short	(.L_3 - .L_2)
	.align		4
.L_2:
        /*0004*/ 	.word	index@(_Z17my_representationPiP12my_rep_class)
        /*0008*/ 	.word	0x00000018


	//----- nvinfo : EIATTR_FRAME_SIZE
	.align		4
.L_3:
        /*000c*/ 	.byte	0x04, 0x11
        /*000e*/ 	.short	(.L_5 - .L_4)
	.align		4
.L_4:
        /*0010*/ 	.word	index@(_Z17my_representationPiP12my_rep_class)
        /*0014*/ 	.word	0x00000008


	//----- nvinfo : EIATTR_MIN_STACK_SIZE
	.align		4
.L_5:
        /*0018*/ 	.byte	0x04, 0x12
        /*001a*/ 	.short	(.L_7 - .L_6)
	.align		4
.L_6:
        /*001c*/ 	.word	index@(_Z17my_representationPiP12my_rep_class)
        /*0020*/ 	.word	0x00000008
.L_7:


//--------------------- .nv.compat                --------------------------
	.section	.nv.compat,"",@"SHT_CUDA_COMPAT_INFO"
	.align	4
        /*0000*/ 	.byte	0x02, 0x09, 0x00, 0x00, 0x02, 0x02, 0x01, 0x00, 0x02, 0x05, 0x05, 0x00, 0x03, 0x07, 0x01, 0x01
        /*0010*/ 	.byte	0x02, 0x03, 0x00, 0x00, 0x02, 0x06, 0x01, 0x00, 0x04, 0x0b, 0x08, 0x00, 0x09, 0x00, 0x00, 0x00
        /*0020*/ 	.byte	0x00, 0x00, 0x00, 0x00


//--------------------- .nv.info._Z17my_representationPiP12my_rep_class --------------------------
	.section	.nv.info._Z17my_representationPiP12my_rep_class,"",@"SHT_CUDA_INFO"
	.sectionflags	@""
	.align	4


	//----- nvinfo : EIATTR_CUDA_API_VERSION
	.align		4
        /*0000*/ 	.byte	0x04, 0x37
        /*0002*/ 	.short	(.L_9 - .L_8)
.L_8:
        /*0004*/ 	.word	0x00000082


	//----- nvinfo : EIATTR_KPARAM_INFO
	.align		4
.L_9:
        /*0008*/ 	.byte	0x04, 0x17
        /*000a*/ 	.short	(.L_11 - .L_10)
.L_10:
        /*000c*/ 	.word	0x00000000
        /*0010*/ 	.short	0x0001
        /*0012*/ 	.short	0x0008
        /*0014*/ 	.byte	0x00, 0xf5, 0x21, 0x00


	//----- nvinfo : EIATTR_KPARAM_INFO
	.align		4
.L_11:
        /*0018*/ 	.byte	0x04, 0x17
        /*001a*/ 	.short	(.L_13 - .L_12)
.L_12:
        /*001c*/ 	.word	0x00000000
        /*0020*/ 	.short	0x0000
        /*0022*/ 	.short	0x0000
        /*0024*/ 	.byte	0x00, 0xf5, 0x21, 0x00


	//----- nvinfo : EIATTR_SPARSE_MMA_MASK
	.align		4
.L_13:
        /*0028*/ 	.byte	0x03, 0x50
        /*002a*/ 	.short	0x0000


	//----- nvinfo : EIATTR_MAXREG_COUNT
	.align		4
        /*002c*/ 	.byte	0x03, 0x1b
        /*002e*/ 	.short	0x00ff


	//----- nvinfo : EIATTR_EXTERNS
	.align		4
        /*0030*/ 	.byte	0x04, 0x0f
        /*0032*/ 	.short	(.L_15 - .L_14)


	//   ....[0]....
	.align		4
.L_14:
        /*0034*/ 	.word	index@(vprintf)


	//----- nvinfo : EIATTR_MERCURY_ISA_VERSION
	.align		4
.L_15:
        /*0038*/ 	.byte	0x03, 0x5f
        /*003a*/ 	.short	0x0101


	//----- nvinfo : EIATTR_VRC_CTA_INIT_COUNT
	.align		4
        /*003c*/ 	.byte	0x02, 0x4a
	.zero		1
	.zero		1


	//----- nvinfo : EIATTR_SYSCALL_OFFSETS
	.align		4
        /*0040*/ 	.byte	0x04, 0x46
        /*0042*/ 	.short	(.L_17 - .L_16)


	//   ....[0]....
.L_16:
        /*0044*/ 	.word	0x00000120


	//   ....[1]....
        /*0048*/ 	.word	0x000001e0


	//   ....[2]....
        /*004c*/ 	.word	0x000002a0


	//   ....[3]....
        /*0050*/ 	.word	0x00000360


	//   ....[4]....
        /*0054*/ 	.word	0x00000420


	//   ....[5]....
        /*0058*/ 	.word	0x000004e0


	//   ....[6]....
        /*005c*/ 	.word	0x000005a0


	//   ....[7]....
        /*0060*/ 	.word	0x00000660


	//   ....[8]....
        /*0064*/ 	.word	0x00000720


	//   ....[9]....
        /*0068*/ 	.word	0x000007e0


	//   ....[10]....
        /*006c*/ 	.word	0x000008a0


	//   ....[11]....
        /*0070*/ 	.word	0x00000930


	//----- nvinfo : EIATTR_EXIT_INSTR_OFFSETS
	.align		4
.L_17:
        /*0074*/ 	.byte	0x04, 0x1c
        /*0076*/ 	.short	(.L_19 - .L_18)


	//   ....[0]....
.L_18:
        /*0078*/ 	.word	0x00000990


	//----- nvinfo : EIATTR_CBANK_PARAM_SIZE
	.align		4
.L_19:
        /*007c*/ 	.byte	0x03, 0x19
        /*007e*/ 	.short	0x0010


	//----- nvinfo : EIATTR_PARAM_CBANK
	.align		4
        /*0080*/ 	.byte	0x04, 0x0a
        /*0082*/ 	.short	(.L_21 - .L_20)
	.align		4
.L_20:
        /*0084*/ 	.word	index@(.nv.constant0._Z17my_representationPiP12my_rep_class)
        /*0088*/ 	.short	0x0380
        /*008a*/ 	.short	0x0010


	//----- nvinfo : EIATTR_SW_WAR
	.align		4
.L_21:
        /*008c*/ 	.byte	0x04, 0x36
        /*008e*/ 	.short	(.L_23 - .L_22)
.L_22:
        /*0090*/ 	.word	0x00000008
.L_23:


//--------------------- .nv.callgraph             --------------------------
	.section	.nv.callgraph,"",@"SHT_CUDA_CALLGRAPH"
	.align	4
	.sectionentsize	8
	.align		4
        /*0000*/ 	.word	0x00000000
	.align		4
        /*0004*/ 	.word	0xffffffff
	.align		4
        /*0008*/ 	.word	index@(_Z17my_representationPiP12my_rep_class)
	.align		4
        /*000c*/ 	.word	index@(vprintf)
	.align		4
        /*0010*/ 	.word	0x00000000
	.align		4
        /*0014*/ 	.word	0xfffffffe
	.align		4
        /*0018*/ 	.word	0x00000000
	.align		4
        /*001c*/ 	.word	0xfffffffd
	.align		4
        /*0020*/ 	.word	0x00000000
	.align		4
        /*0024*/ 	.word	0xfffffffc


//--------------------- .nv.constant4             --------------------------
	.section	.nv.constant4,"a",@progbits
	.align	8
	.align		8
.nv.constant4:
        /*0000*/ 	.dword	vprintf
	.align		8
        /*0008*/ 	.dword	$str
	.align		8
        /*0010*/ 	.dword	$str$1


//--------------------- .text._Z17my_representationPiP12my_rep_class --------------------------
	.section	.text._Z17my_representationPiP12my_rep_class,"ax",@progbits
	.align	128
        .global         _Z17my_representationPiP12my_rep_class
        .type           _Z17my_representationPiP12my_rep_class,@function
        .size           _Z17my_representationPiP12my_rep_class,(.L_x_13 - _Z17my_representationPiP12my_rep_class)
        .other          _Z17my_representationPiP12my_rep_class,@"STO_CUDA_ENTRY STV_DEFAULT"
_Z17my_representationPiP12my_rep_class:
.text._Z17my_representationPiP12my_rep_class:
[----:B------:R-:W0:Y:S01]  /*0000*/  LDC R1, c[0x0][0x37c] ;  /* 0x0000df00ff017b82 */ /* 0x000e220000000800 */
[----:B------:R-:W1:Y:S01]  /*0010*/  S2R R16, SR_CTAID.X ;  /* 0x0000000000107919 */ /* 0x000e620000002500 */
[----:B------:R-:W2:Y:S01]  /*0020*/  LDCU UR4, c[0x0][0x2f8] ;  /* 0x00005f00ff0477ac */ /* 0x000ea20008000800 */
[----:B0-----:R-:W-:Y:S01]  /*0030*/  VIADD R1, R1, 0xfffffff8 ;  /* 0xfffffff801017836 */ /* 0x001fe20000000000 */
[----:B------:R-:W-:Y:S01]  /*0040*/  MOV R2, 0x0 ;  /* 0x0000000000027802 */ /* 0x000fe20000000f00 */
[----:B------:R-:W1:Y:S01]  /*0050*/  S2R R17, SR_TID.X ;  /* 0x0000000000117919 */ /* 0x000e620000002100 */
[----:B------:R-:W0:Y:S02]  /*0060*/  LDCU UR5, c[0x0][0x2fc] ;  /* 0x00005f80ff0577ac */ /* 0x000e240008000800 */
[----:B------:R3:W4:Y:S01]  /*0070*/  LDC.64 R8, c[0x4][R2] ;  /* 0x0100000002087b82 */ /* 0x0007220000000a00 */
[----:B------:R-:W5:Y:S01]  /*0080*/  LDCU.64 UR6, c[0x4][0x8] ;  /* 0x01000100ff0677ac */ /* 0x000f620008000a00 */
[----:B------:R-:W1:Y:S01]  /*0090*/  LDCU.64 UR36, c[0x0][0x358] ;  /* 0x00006b00ff2477ac */ /* 0x000e620008000a00 */
[----:B--2---:R-:W-:-:S05]  /*00a0*/  IADD3 R18, P0, PT, R1, UR4, RZ ;  /* 0x0000000401127c10 */ /* 0x004fca000ff1e0ff */
[----:B0-----:R-:W-:Y:S02]  /*00b0*/  IMAD.X R19, RZ, RZ, UR5, P0 ;  /* 0x00000005ff137e24 */ /* 0x001fe400080e06ff */
[----:B------:R-:W-:Y:S01]  /*00c0*/  IMAD.MOV.U32 R6, RZ, RZ, R18 ;  /* 0x000000ffff067224 */ /* 0x000fe200078e0012 */
[----:B-----5:R-:W-:Y:S01]  /*00d0*/  MOV R4, UR6 ;  /* 0x0000000600047c02 */ /* 0x020fe20008000f00 */
[----:B------:R-:W-:Y:S01]  /*00e0*/  IMAD.U32 R5, RZ, RZ, UR7 ;  /* 0x00000007ff057e24 */ /* 0x000fe2000f8e00ff */
[----:B------:R-:W-:Y:S01]  /*00f0*/  MOV R7, R19 ;  /* 0x0000001300077202 */ /* 0x000fe20000000f00 */
[----:B-1----:R3:W-:Y:S06]  /*0100*/  STL.64 [R1], R16 ;  /* 0x0000001001007387 */ /* 0x0027ec0000100a00 */
[----:B------:R-:W-:-:S07]  /*0110*/  LEPC R20, `(.L_x_0) ;  /* 0x000000001014794e */ /* 0x000fce0000000000 */
[----:B---34-:R-:W-:Y:S05]  /*0120*/  CALL.ABS.NOINC R8 ;  /* 0x0000000008007343 */ /* 0x018fea0003c00000 */
.L_x_0:
[----:B------:R-:W0:Y:S01]  /*0130*/  LDC.64 R8, c[0x0][0x380] ;  /* 0x0000e000ff087b82 */ /* 0x000e220000000a00 */
[----:B------:R-:W-:Y:S01]  /*0140*/  IMAD.MOV.U32 R12, RZ, RZ, RZ ;  /* 0x000000ffff0c7224 */ /* 0x000fe200078e00ff */
[----:B------:R-:W1:Y:S01]  /*0150*/  LDCU.64 UR4, c[0x4][0x10] ;  /* 0x01000200ff0477ac */ /* 0x000e620008000a00 */
[----:B0-----:R-:W2:Y:S05]  /*0160*/  LDG.E R13, desc[UR36][R8.64] ;  /* 0x00000024080d7981 */ /* 0x001eaa000c1e1900 */
[----:B------:R0:W3:Y:S01]  /*0170*/  LDC.64 R10, c[0x4][R2] ;  /* 0x01000000020a7b82 */ /* 0x0000e20000000a00 */
[----:B-1----:R-:W-:Y:S01]  /*0180*/  IMAD.U32 R4, RZ, RZ, UR4 ;  /* 0x00000004ff047e24 */ /* 0x002fe2000f8e00ff */
[----:B------:R-:W-:Y:S01]  /*0190*/  MOV R5, UR5 ;  /* 0x0000000500057c02 */ /* 0x000fe20008000f00 */
[----:B------:R-:W-:-:S02]  /*01a0*/  IMAD.MOV.U32 R6, RZ, RZ, R18 ;  /* 0x000000ffff067224 */ /* 0x000fc400078e0012 */
[----:B------:R-:W-:Y:S01]  /*01b0*/  IMAD.MOV.U32 R7, RZ, RZ, R19 ;  /* 0x000000ffff077224 */ /* 0x000fe200078e0013 */
[----:B--23--:R0:W-:Y:S06]  /*01c0*/  STL.64 [R1], R12 ;  /* 0x0000000c01007387 */ /* 0x00c1ec0000100a00 */
[----:B------:R-:W-:-:S07]  /*01d0*/  LEPC R20, `(.L_x_1) ;  /* 0x000000001014794e */ /* 0x000fce0000000000 */
[----:B0-----:R-:W-:Y:S05]  /*01e0*/  CALL.ABS.NOINC R10 ;  /* 0x000000000a007343 */ /* 0x001fea0003c00000 */
.L_x_1:
[----:B------:R-:W0:Y:S01]  /*01f0*/  LDC.64 R10, c[0x0][0x380] ;  /* 0x0000e000ff0a7b82 */ /* 0x000e220000000a00 */
[----:B------:R-:W-:Y:S01]  /*0200*/  HFMA2 R8, -RZ, RZ, 0, 5.9604644775390625e-08 ;  /* 0x00000001ff087431 */ /* 0x000fe200000001ff */
[----:B------:R-:W1:Y:S01]  /*0210*/  LDCU.64 UR4, c[0x4][0x10] ;  /* 0x01000200ff0477ac */ /* 0x000e620008000a00 */
[----:B0-----:R-:W2:Y:S05]  /*0220*/  LDG.E R9, desc[UR36][R10.64+0x4] ;  /* 0x000004240a097981 */ /* 0x001eaa000c1e1900 */
[----:B------:R0:W3:Y:S01]  /*0230*/  LDC.64 R12, c[0x4][R2] ;  /* 0x01000000020c7b82 */ /* 0x0000e20000000a00 */
[----:B-1----:R-:W-:Y:S01]  /*0240*/  IMAD.U32 R4, RZ, RZ, UR4 ;  /* 0x00000004ff047e24 */ /* 0x002fe2000f8e00ff */
[----:B------:R-:W-:Y:S01]  /*0250*/  MOV R6, R18 ;  /* 0x0000001200067202 */ /* 0x000fe20000000f00 */
[----:B------:R-:W-:-:S02]  /*0260*/  IMAD.U32 R5, RZ, RZ, UR5 ;  /* 0x00000005ff057e24 */ /* 0x000fc4000f8e00ff */
[----:B------:R-:W-:Y:S01]  /*0270*/  IMAD.MOV.U32 R7, RZ, RZ, R19 ;  /* 0x000000ffff077224 */ /* 0x000fe200078e0013 */
[----:B--23--:R0:W-:Y:S06]  /*0280*/  STL.64 [R1], R8 ;  /* 0x0000000801007387 */ /* 0x00c1ec0000100a00 */
[----:B------:R-:W-:-:S07]  /*0290*/  LEPC R20, `(.L_x_2) ;  /* 0x000000001014794e */ /* 0x000fce0000000000 */
[----:B0-----:R-:W-:Y:S05]  /*02a0*/  CALL.ABS.NOINC R12 ;  /* 0x000000000c007343 */ /* 0x001fea0003c00000 */
.L_x_2:
[----:B------:R-:W0:Y:S01]  /*02b0*/  LDC.64 R10, c[0x0][0x380] ;  /* 0x0000e000ff0a7b82 */ /* 0x000e220000000a00 */
[----:B------:R-:W-:Y:S01]  /*02c0*/  IMAD.MOV.U32 R8, RZ, RZ, 0x2 ;  /* 0x00000002ff087424 */ /* 0x000fe200078e00ff */
[----:B------:R-:W1:Y:S01]  /*02d0*/  LDCU.64 UR4, c[0x4][0x10] ;  /* 0x01000200ff0477ac */ /* 0x000e620008000a00 */
[----:B0-----:R-:W2:Y:S05]  /*02e0*/  LDG.E R9, desc[UR36][R10.64+0x8] ;  /* 0x000008240a097981 */ /* 0x001eaa000c1e1900 */
[----:B------:R0:W3:Y:S01]  /*02f0*/  LDC.64 R12, c[0x4][R2] ;  /* 0x01000000020c7b82 */ /* 0x0000e20000000a00 */
[----:B-1----:R-:W-:Y:S01]  /*0300*/  MOV R4, UR4 ;  /* 0x0000000400047c02 */ /* 0x002fe20008000f00 */
[----:B------:R-:W-:Y:S01]  /*0310*/  IMAD.U32 R5, RZ, RZ, UR5 ;  /* 0x00000005ff057e24 */ /* 0x000fe2000f8e00ff */
[----:B------:R-:W-:Y:S01]  /*0320*/  MOV R7, R19 ;  /* 0x0000001300077202 */ /* 0x000fe20000000f00 */
[----:B------:R-:W-:Y:S01]  /*0330*/  IMAD.MOV.U32 R6, RZ, RZ, R18 ;  /* 0x000000ffff067224 */ /* 0x000fe200078e0012 */
[----:B--23--:R0:W-:Y:S06]  /*0340*/  STL.64 [R1], R8 ;  /* 0x0000000801007387 */ /* 0x00c1ec0000100a00 */
[----:B------:R-:W-:-:S07]  /*0350*/  LEPC R20, `(.L_x_3) ;  /* 0x000000001014794e */ /* 0x000fce0000000000 */
[----:B0-----:R-:W-:Y:S05]  /*0360*/  CALL.ABS.NOINC R12 ;  /* 0x000000000c007343 */ /* 0x001fea0003c00000 */
.L_x_3:
[----:B------:R-:W0:Y:S01]  /*0370*/  LDC.64 R10, c[0x0][0x380] ;  /* 0x0000e000ff0a7b82 */ /* 0x000e220000000a00 */
[----:B------:R-:W-:Y:S01]  /*0380*/  IMAD.MOV.U32 R8, RZ, RZ, 0x3 ;  /* 0x00000003ff087424 */ /* 0x000fe200078e00ff */
        /* <DEDUP_REMOVED lines=10> */
.L_x_4:
[----:B------:R-:W0:Y:S01]  /*0430*/  LDC.64 R10, c[0x0][0x380] ;  /* 0x0000e000ff0a7b82 */ /* 0x000e220000000a00 */
[----:B------:R-:W-:Y:S01]  /*0440*/  HFMA2 R8, -RZ, RZ, 0, 2.384185791015625e-07 ;  /* 0x00000004ff087431 */ /* 0x000fe200000001ff */
        /* <DEDUP_REMOVED lines=10> */
.L_x_5:
        /* <DEDUP_REMOVED lines=12> */
.L_x_6:
        /* <DEDUP_REMOVED lines=12> */
.L_x_7:
[----:B------:R-:W0:Y:S01]  /*0670*/  LDC.64 R10, c[0x0][0x380] ;  /* 0x0000e000ff0a7b82 */ /* 0x000e220000000a00 */
[----:B------:R-:W-:Y:S01]  /*0680*/  HFMA2 R8, -RZ, RZ, 0, 4.17232513427734375e-07 ;  /* 0x00000007ff087431 */ /* 0x000fe200000001ff */
[----:B------:R-:W1:Y:S01]  /*0690*/  LDCU.64 UR4, c[0x4][0x10] ;  /* 0x01000200ff0477ac */ /* 0x000e620008000a00 */
[----:B0-----:R-:W2:Y:S05]  /*06a0*/  LDG.E R9, desc[UR36][R10.64+0x1c] ;  /* 0x00001c240a097981 */ /* 0x001eaa000c1e1900 */
[----:B------:R0:W3:Y:S01]  /*06b0*/  LDC.64 R12, c[0x4][R2] ;  /* 0x01000000020c7b82 */ /* 0x0000e20000000a00 */
[----:B-1----:R-:W-:Y:S01]  /*06c0*/  IMAD.U32 R4, RZ, RZ, UR4 ;  /* 0x00000004ff047e24 */ /* 0x002fe2000f8e00ff */
[----:B------:R-:W-:Y:S01]  /*06d0*/  MOV R5, UR5 ;  /* 0x0000000500057c02 */ /* 0x000fe20008000f00 */
[----:B------:R-:W-:Y:S01]  /*06e0*/  IMAD.MOV.U32 R6, RZ, RZ, R18 ;  /* 0x000000ffff067224 */ /* 0x000fe200078e0012 */
[----:B------:R-:W-:Y:S01]  /*06f0*/  MOV R7, R19 ;  /* 0x0000001300077202 */ /* 0x000fe20000000f00 */
[----:B--23--:R0:W-:Y:S06]  /*0700*/  STL.64 [R1], R8 ;  /* 0x0000000801007387 */ /* 0x00c1ec0000100a00 */
[----:B------:R-:W-:-:S07]  /*0710*/  LEPC R20, `(.L_x_8) ;  /* 0x000000001014794e */ /* 0x000fce0000000000 */
[----:B0-----:R-:W-:Y:S05]  /*0720*/  CALL.ABS.NOINC R12 ;  /* 0x000000000c007343 */ /* 0x001fea0003c00000 */
.L_x_8:
        /* <DEDUP_REMOVED lines=12> */
.L_x_9:
[----:B------:R-:W0:Y:S01]  /*07f0*/  LDC.64 R10, c[0x0][0x380] ;  /* 0x0000e000ff0a7b82 */ /* 0x000e220000000a00 */
[----:B------:R-:W-:Y:S01]  /*0800*/  HFMA2 R8, -RZ, RZ, 0, 5.36441802978515625e-07 ;  /* 0x00000009ff087431 */ /* 0x000fe200000001ff */
        /* <DEDUP_REMOVED lines=10> */
.L_x_10:
[----:B------:R0:W-:Y:S01]  /*08b0*/  STL.64 [R1], R16 ;  /* 0x0000001001007387 */ /* 0x0001e20000100a00 */
[----:B------:R-:W1:Y:S01]  /*08c0*/  LDC.64 R2, c[0x4][R2] ;  /* 0x0100000002027b82 */ /* 0x000e620000000a00 */
[----:B------:R-:W2:Y:S01]  /*08d0*/  LDCU.64 UR4, c[0x4][0x8] ;  /* 0x01000100ff0477ac */ /* 0x000ea20008000a00 */
[----:B------:R-:W-:Y:S01]  /*08e0*/  IMAD.MOV.U32 R6, RZ, RZ, R18 ;  /* 0x000000ffff067224 */ /* 0x000fe200078e0012 */
[----:B------:R-:W-:Y:S01]  /*08f0*/  MOV R7, R19 ;  /* 0x0000001300077202 */ /* 0x000fe20000000f00 */
[----:B--2---:R-:W-:Y:S01]  /*0900*/  IMAD.U32 R4, RZ, RZ, UR4 ;  /* 0x00000004ff047e24 */ /* 0x004fe2000f8e00ff */
[----:B0-----:R-:W-:-:S07]  /*0910*/  MOV R5, UR5 ;  /* 0x0000000500057c02 */ /* 0x001fce0008000f00 */
[----:B------:R-:W-:-:S07]  /*0920*/  LEPC R20, `(.L_x_11) ;  /* 0x000000001014794e */ /* 0x000fce0000000000 */
[----:B-1----:R-:W-:Y:S05]  /*0930*/  CALL.ABS.NOINC R2 ;  /* 0x0000000002007343 */ /* 0x002fea0003c00000 */
.L_x_11:
[----:B------:R-:W0:Y:S08]  /*0940*/  LDC.64 R4, c[0x0][0x380] ;  /* 0x0000e000ff047b82 */ /* 0x000e300000000a00 */
[----:B------:R-:W1:Y:S01]  /*0950*/  LDC.64 R2, c[0x0][0x388] ;  /* 0x0000e200ff027b82 */ /* 0x000e620000000a00 */
[----:B0-----:R-:W2:Y:S04]  /*0960*/  LDG.E R5, desc[UR36][R4.64+0xc] ;  /* 0x00000c2404057981 */ /* 0x001ea8000c1e1900 */
[----:B-1----:R-:W2:Y:S04]  /*0970*/  LDG.E.64 R2, desc[UR36][R2.64] ;  /* 0x0000002402027981 */ /* 0x002ea8000c1e1b00 */
[----:B--2---:R-:W-:Y:S01]  /*0980*/  ST.E desc[UR36][R2.64+0xc], R5 ;  /* 0x00000c0502007985 */ /* 0x004fe2000c101924 */
[----:B------:R-:W-:Y:S05]  /*0990*/  EXIT ;  /* 0x000000000000794d */ /* 0x000fea0003800000 */
.L_x_12:
[----:B------:R-:W-:-:S00]  /*09a0*/  BRA `(.L_x_12) ;  /* 0xfffffffc00fc7947 */ /* 0x000fc0000383ffff */
[----:B------:R-:W-:-:S00]  /*09b0*/  NOP ;  /* 0x0000000000007918 */ /* 0x000fc00000000000 */
        /* <DEDUP_REMOVED lines=12> */
.L_x_13:


//--------------------- .nv.global.init           --------------------------
	.section	.nv.global.init,"aw",@progbits
.nv.global.init:
	.type		$str$1,@object
	.size		$str$1,($str - $str$1)
$str$1:
        /*0000*/ 	.byte	0x25, 0x64, 0x3a, 0x20, 0x25, 0x64, 0x0a, 0x00
	.type		$str,@object
	.size		$str,(.L_0 - $str)
$str:
        /*0008*/ 	.byte	0x48, 0x65, 0x6c, 0x6c, 0x6f, 0x20, 0x66, 0x72, 0x6f, 0x6d, 0x20, 0x62, 0x6c, 0x6f, 0x63, 0x6b
        /*0018*/ 	.byte	0x20, 0x25, 0x64, 0x2c, 0x20, 0x74, 0x68, 0x72, 0x65, 0x61, 0x64, 0x20, 0x25, 0x64, 0x0a, 0x00
.L_0:


//--------------------- .nv.shared.reserved.0     --------------------------
	.section	.nv.shared.reserved.0,"aw",@nobits
	.weak		__nv_reservedSMEM_offset_0_alias
	.size		__nv_reservedSMEM_offset_0_alias, 0, 64
	.other		__nv_reservedSMEM_offset_0_alias,@"STO_CUDA_RESERVED_SHARED STV_DEFAULT"
__nv_reservedSMEM_offset_0_alias:
	.zero		0
	.zero		64


//--------------------- .nv.constant0._Z17my_representationPiP12my_rep_class --------------------------
	.section	.nv.constant0._Z17my_representationPiP12my_rep_class,"a",@progbits
	.sectionflags	@""
	.align	4
.nv.constant0._Z17my_representationPiP12my_rep_class:
	.zero		912


//--------------------- SYMBOLS --------------------------

	.type		.nv.reservedSmem.offset0,@object
	.size		.nv.reservedSmem.offset0,0x4
	.type		vprintf,@function
